	.headerflags	@"EF_CUDA_TEXMODE_UNIFIED EF_CUDA_64BIT_ADDRESS EF_CUDA_SM75 EF_CUDA_VIRTUAL_SM(EF_CUDA_SM75)"
	.elftype	@"ET_EXEC"


//--------------------- .nv.info                  --------------------------
	.section	.nv.info,"",@"SHT_CUDA_INFO"
	.align	4


	//----- nvinfo : EIATTR_REGCOUNT
	.align		4
        /*0000*/ 	.byte	0x04, 0x2f
        /*0002*/ 	.short	(.L_2 - .L_1)
	.align		4
.L_1:
        /*0004*/ 	.word	index@(kda_gate_fwd_kernel)
        /*0008*/ 	.word	0x00000012


	//----- nvinfo : EIATTR_FRAME_SIZE
	.align		4
.L_2:
        /*000c*/ 	.byte	0x04, 0x11
        /*000e*/ 	.short	(.L_4 - .L_3)
	.align		4
.L_3:
        /*0010*/ 	.word	index@(kda_gate_fwd_kernel)
        /*0014*/ 	.word	0x00000000


	//----- nvinfo : EIATTR_MIN_STACK_SIZE
	.align		4
.L_4:
        /*0018*/ 	.byte	0x04, 0x12
        /*001a*/ 	.short	(.L_6 - .L_5)
	.align		4
.L_5:
        /*001c*/ 	.word	index@(kda_gate_fwd_kernel)
        /*0020*/ 	.word	0x00000000
.L_6:


//--------------------- .nv.info.kda_gate_fwd_kernel --------------------------
	.section	.nv.info.kda_gate_fwd_kernel,"",@"SHT_CUDA_INFO"
	.sectionflags	@""
	.align	4


	//----- nvinfo : EIATTR_SW_WAR
	.align		4
        /*0000*/ 	.byte	0x04, 0x36
        /*0002*/ 	.short	(.L_8 - .L_7)
.L_7:
        /*0004*/ 	.word	0x00000001


	//----- nvinfo : EIATTR_CUDA_API_VERSION
	.align		4
.L_8:
        /*0008*/ 	.byte	0x04, 0x37
        /*000a*/ 	.short	(.L_10 - .L_9)
.L_9:
        /*000c*/ 	.word	0x00000080


	//----- nvinfo : EIATTR_PARAM_CBANK
	.align		4
.L_10:
        /*0010*/ 	.byte	0x04, 0x0a
        /*0012*/ 	.short	(.L_12 - .L_11)
	.align		4
.L_11:
        /*0014*/ 	.word	index@(.nv.constant0.kda_gate_fwd_kernel)
        /*0018*/ 	.short	0x0160
        /*001a*/ 	.short	0x0030


	//----- nvinfo : EIATTR_CBANK_PARAM_SIZE
	.align		4
.L_12:
        /*001c*/ 	.byte	0x03, 0x19
        /*001e*/ 	.short	0x0030


	//----- nvinfo : EIATTR_KPARAM_INFO
	.align		4
        /*0020*/ 	.byte	0x04, 0x17
        /*0022*/ 	.short	(.L_14 - .L_13)
.L_13:
        /*0024*/ 	.word	0x00000000
        /*0028*/ 	.short	0x0006
        /*002a*/ 	.short	0x0028
        /*002c*/ 	.byte	0x00, 0xf4, 0x21, 0x00


	//----- nvinfo : EIATTR_KPARAM_INFO
	.align		4
.L_14:
        /*0030*/ 	.byte	0x04, 0x17
        /*0032*/ 	.short	(.L_16 - .L_15)
.L_15:
        /*0034*/ 	.word	0x00000000
        /*0038*/ 	.short	0x0005
        /*003a*/ 	.short	0x0020
        /*003c*/ 	.byte	0x00, 0xf4, 0x21, 0x00


	//----- nvinfo : EIATTR_KPARAM_INFO
	.align		4
.L_16:
        /*0040*/ 	.byte	0x04, 0x17
        /*0042*/ 	.short	(.L_18 - .L_17)
.L_17:
        /*0044*/ 	.word	0x00000000
        /*0048*/ 	.short	0x0004
        /*004a*/ 	.short	0x001c
        /*004c*/ 	.byte	0x00, 0xf0, 0x11, 0x00


	//----- nvinfo : EIATTR_KPARAM_INFO
	.align		4
.L_18:
        /*0050*/ 	.byte	0x04, 0x17
        /*0052*/ 	.short	(.L_20 - .L_19)
.L_19:
        /*0054*/ 	.word	0x00000000
        /*0058*/ 	.short	0x0003
        /*005a*/ 	.short	0x0018
        /*005c*/ 	.byte	0x00, 0xf0, 0x11, 0x00


	//----- nvinfo : EIATTR_KPARAM_INFO
	.align		4
.L_20:
        /*0060*/ 	.byte	0x04, 0x17
        /*0062*/ 	.short	(.L_22 - .L_21)
.L_21:
        /*0064*/ 	.word	0x00000000
        /*0068*/ 	.short	0x0002
        /*006a*/ 	.short	0x0010
        /*006c*/ 	.byte	0x00, 0xf4, 0x21, 0x00


	//----- nvinfo : EIATTR_KPARAM_INFO
	.align		4
.L_22:
        /*0070*/ 	.byte	0x04, 0x17
        /*0072*/ 	.short	(.L_24 - .L_23)
.L_23:
        /*0074*/ 	.word	0x00000000
        /*0078*/ 	.short	0x0001
        /*007a*/ 	.short	0x0008
        /*007c*/ 	.byte	0x00, 0xf4, 0x21, 0x00


	//----- nvinfo : EIATTR_KPARAM_INFO
	.align		4
.L_24:
        /*0080*/ 	.byte	0x04, 0x17
        /*0082*/ 	.short	(.L_26 - .L_25)
.L_25:
        /*0084*/ 	.word	0x00000000
        /*0088*/ 	.short	0x0000
        /*008a*/ 	.short	0x0000
        /*008c*/ 	.byte	0x00, 0xf4, 0x21, 0x00


	//----- nvinfo : EIATTR_MAXREG_COUNT
	.align		4
.L_26:
        /*0090*/ 	.byte	0x03, 0x1b
        /*0092*/ 	.short	0x00ff


	//----- nvinfo : EIATTR_EXIT_INSTR_OFFSETS
	.align		4
        /*0094*/ 	.byte	0x04, 0x1c
        /*0096*/ 	.short	(.L_28 - .L_27)


	//   ....[0]....
.L_27:
        /*0098*/ 	.word	0x000006c0


	//   ....[1]....
        /*009c*/ 	.word	0x000006e0


	//----- nvinfo : EIATTR_REQNTID
	.align		4
.L_28:
        /*00a0*/ 	.byte	0x04, 0x10
        /*00a2*/ 	.short	(.L_30 - .L_29)
.L_29:
        /*00a4*/ 	.word	0x00000100
        /*00a8*/ 	.word	0x00000001
        /*00ac*/ 	.word	0x00000001
.L_30:


//--------------------- .nv.callgraph             --------------------------
	.section	.nv.callgraph,"",@"SHT_CUDA_CALLGRAPH"
	.align	4
	.sectionentsize	8
	.align		4
        /*0000*/ 	.word	0x00000000
	.align		4
        /*0004*/ 	.word	0xffffffff
	.align		4
        /*0008*/ 	.word	0x00000000
	.align		4
        /*000c*/ 	.word	0xfffffffe
	.align		4
        /*0010*/ 	.word	0x00000000
	.align		4
        /*0014*/ 	.word	0xfffffffd
	.align		4
        /*0018*/ 	.word	0x00000000
	.align		4
        /*001c*/ 	.word	0xfffffffc


//--------------------- .nv.rel.action            --------------------------
	.section	.nv.rel.action,"",@"SHT_CUDA_RELOCINFO"
	.align	8
	.sectionentsize	8
        /*0000*/ 	.byte	0x73, 0x00, 0x00, 0x00, 0x00, 0x00, 0x00, 0x00, 0x00, 0x00, 0x00, 0x11, 0x25, 0x00, 0x05, 0x36


//--------------------- .nv.constant4             --------------------------
	.section	.nv.constant4,"a",@progbits
	.align	8
	.align		8
.nv.constant4:
        /*0000*/ 	.dword	_$_str


//--------------------- .nv.constant0.kda_gate_fwd_kernel --------------------------
	.section	.nv.constant0.kda_gate_fwd_kernel,"a",@progbits
	.sectionflags	@""
	.align	4
.nv.constant0.kda_gate_fwd_kernel:
	.zero		400


//--------------------- .text.kda_gate_fwd_kernel --------------------------
	.section	.text.kda_gate_fwd_kernel,"ax",@progbits
	.sectioninfo	@"SHI_REGISTERS=18"
	.align	128
        .global         kda_gate_fwd_kernel
        .type           kda_gate_fwd_kernel,@function
        .size           kda_gate_fwd_kernel,(.L_x_1 - kda_gate_fwd_kernel)
        .other          kda_gate_fwd_kernel,@"STO_CUDA_ENTRY STV_DEFAULT"
kda_gate_fwd_kernel:
.text.kda_gate_fwd_kernel:
[----:B------:R-:W-:Y:S02]  /*0000*/  MOV R1, c[0x0][0x28] ;  /* 0x00000a0000017a02 */ /* 0x000fe40000000f00 */
[----:B------:R-:W0:Y:S01]  /*0010*/  S2R R2, SR_TID.X ;  /* 0x0000000000027919 */ /* 0x000e220000002100 */
[----:B------:R-:W-:Y:S02]  /*0020*/  UMOV UR4, 0xc ;  /* 0x0000000c00047882 */ /* 0x000fe40000000000 */
[----:B------:R-:W-:Y:S01]  /*0030*/  ULDC.64 UR6, c[0x0][0x178] ;  /* 0x00005e0000067ab9 */ /* 0x000fe20000000a00 */
[----:B------:R-:W1:Y:S01]  /*0040*/  S2R R0, SR_CTAID.X ;  /* 0x0000000000007919 */ /* 0x000e620000002500 */
[----:B------:R-:W-:Y:S02]  /*0050*/  USHF.R.S32.HI UR5, URZ, 0x1f, UR6 ;  /* 0x0000001f3f057899 */ /* 0x000fe40008011406 */
[----:B------:R-:W-:Y:S01]  /*0060*/  UIMAD UR4, UR4, UR7, URZ ;  /* 0x00000007040472a4 */ /* 0x000fe2000f8e023f */
[----:B------:R-:W2:Y:S01]  /*0070*/  S2UR UR10, SR_CTAID.Y ;  /* 0x00000000000a79c3 */ /* 0x000ea20000002600 */
[----:B------:R-:W-:Y:S02]  /*0080*/  ULDC.64 UR8, c[0x0][0x160] ;  /* 0x0000580000087ab9 */ /* 0x000fe40000000a00 */
[----:B------:R-:W-:Y:S01]  /*0090*/  USHF.R.S32.HI UR6, URZ, 0x1f, UR4 ;  /* 0x0000001f3f067899 */ /* 0x000fe20008011404 */
[----:B0-----:R-:W-:-:S02]  /*00a0*/  SHF.R.U32.HI R3, RZ, 0x3, R2 ;  /* 0x00000003ff037819 */ /* 0x001fc40000011602 */
[----:B------:R-:W-:Y:S02]  /*00b0*/  SHF.L.U32 R2, R2, 0x1, RZ ;  /* 0x0000000102027819 */ /* 0x000fe400000006ff */
[----:B-1----:R-:W-:Y:S02]  /*00c0*/  SHF.L.U32 R0, R0, 0x5, RZ ;  /* 0x0000000500007819 */ /* 0x002fe400000006ff */
[----:B------:R-:W-:Y:S02]  /*00d0*/  SGXT.U32 R3, R3, 0x5 ;  /* 0x000000050303781a */ /* 0x000fe40000000000 */
[----:B------:R-:W-:Y:S02]  /*00e0*/  LOP3.LUT R2, R2, 0xe, RZ, 0xc0, !PT ;  /* 0x0000000e02027812 */ /* 0x000fe400078ec0ff */
[----:B------:R-:W-:Y:S02]  /*00f0*/  LOP3.LUT R5, R3, R0, RZ, 0xfc, !PT ;  /* 0x0000000003057212 */ /* 0x000fe400078efcff */
[----:B------:R-:W-:-:S02]  /*0100*/  SHF.R.S32.HI R3, RZ, 0x1f, R0 ;  /* 0x0000001fff037819 */ /* 0x000fc40000011400 */
[----:B------:R-:W-:-:S03]  /*0110*/  ISETP.GE.U32.AND P0, PT, R5, c[0x0][0x178], PT ;  /* 0x00005e0005007a0c */ /* 0x000fc60003f06070 */
[C---:B------:R-:W-:Y:S01]  /*0120*/  IMAD R4, R3.reuse, UR4, RZ ;  /* 0x0000000403047c24 */ /* 0x040fe2000f8e02ff */
[----:B------:R-:W-:Y:S01]  /*0130*/  ISETP.GE.AND.EX P0, PT, R3, UR5, PT, P0 ;  /* 0x0000000503007c0c */ /* 0x000fe2000bf06300 */
[----:B--2---:R-:W-:Y:S01]  /*0140*/  UIMAD UR5, UR10, 0x30, URZ ;  /* 0x000000300a0578a4 */ /* 0x004fe2000f8e023f */
[----:B------:R-:W-:Y:S02]  /*0150*/  MOV R3, RZ ;  /* 0x000000ff00037202 */ /* 0x000fe40000000f00 */
[----:B------:R-:W-:-:S03]  /*0160*/  ISETP.GT.AND P0, PT, R0, -0x1, !P0 ;  /* 0xffffffff0000780c */ /* 0x000fc60004704270 */
[C---:B------:R-:W-:Y:S01]  /*0170*/  IMAD.WIDE.U32 R6, R5.reuse, UR4, R2 ;  /* 0x0000000405067c25 */ /* 0x040fe2000f8e0002 */
[----:B------:R-:W-:Y:S01]  /*0180*/  UIADD3 UR4, UP0, UR5, UR8, URZ ;  /* 0x0000000805047290 */ /* 0x000fe2000ff1e03f */
[----:B------:R-:W-:Y:S02]  /*0190*/  ISETP.LT.U32.AND P0, PT, R2, 0xc, P0 ;  /* 0x0000000c0200780c */ /* 0x000fe40000701070 */
[----:B------:R-:W-:Y:S01]  /*01a0*/  IMAD R3, R5, UR6, R4 ;  /* 0x0000000605037c24 */ /* 0x000fe2000f8e0204 */
[----:B------:R-:W-:Y:S01]  /*01b0*/  UIMAD UR6, UR10, 0xc, URZ ;  /* 0x0000000c0a0678a4 */ /* 0x000fe2000f8e023f */
[----:B------:R-:W-:Y:S01]  /*01c0*/  CS2R R4, SRZ ;  /* 0x0000000000047805 */ /* 0x000fe2000001ff00 */
[----:B------:R-:W-:Y:S02]  /*01d0*/  SHF.L.U32 R2, R6, 0x2, RZ ;  /* 0x0000000206027819 */ /* 0x000fe400000006ff */
[----:B------:R-:W-:Y:S01]  /*01e0*/  IADD3 R3, R7, R3, RZ ;  /* 0x0000000307037210 */ /* 0x000fe20007ffe0ff */
[----:B------:R-:W-:-:S03]  /*01f0*/  ULEA.HI.X UR5, UR6, UR9, URZ, 0x2, UP0 ;  /* 0x0000000906057291 */ /* 0x000fc600080f143f */
[----:B------:R-:W-:-:S08]  /*0200*/  SHF.L.U64.HI R3, R6, 0x2, R3 ;  /* 0x0000000206037819 */ /* 0x000fd00000010203 */
[----:B------:R-:W2:Y:S01]  /*0210*/  @P0 LDG.E.64.SYS R4, [R2.64+UR4] ;  /* 0x0000000402040981 */ /* 0x000ea2000c1eeb00 */
[----:B------:R-:W-:Y:S02]  /*0220*/  ULDC.64 UR4, c[0x0][0x168] ;  /* 0x00005a0000047ab9 */ /* 0x000fe40000000a00 */
[----:B------:R-:W-:-:S04]  /*0230*/  ULEA UR4, UP0, UR10, UR4, 0x2 ;  /* 0x000000040a047291 */ /* 0x000fc8000f80103f */
[----:B------:R-:W-:-:S09]  /*0240*/  ULEA.HI.X UR5, UR10, UR5, URZ, 0x2, UP0 ;  /* 0x000000050a057291 */ /* 0x000fd200080f143f */
[----:B------:R-:W3:Y:S01]  /*0250*/  LDG.E.SYS R0, [UR4] ;  /* 0x00000004ff007981 */ /* 0x000ee2000c1ee900 */
[----:B------:R-:W-:Y:S01]  /*0260*/  MOV R13, 0x3e055027 ;  /* 0x3e055027000d7802 */ /* 0x000fe20000000f00 */
[----:B------:R-:W-:Y:S02]  /*0270*/  ULDC.64 UR4, c[0x0][0x170] ;  /* 0x00005c0000047ab9 */ /* 0x000fe40000000a00 */
[----:B------:R-:W-:-:S04]  /*0280*/  ULEA UR4, UP0, UR6, UR4, 0x2 ;  /* 0x0000000406047291 */ /* 0x000fc8000f80103f */
[----:B------:R-:W-:Y:S01]  /*0290*/  ULEA.HI.X UR5, UR6, UR5, URZ, 0x2, UP0 ;  /* 0x0000000506057291 */ /* 0x000fe200080f143f */
[C---:B--2---:R-:W-:Y:S01]  /*02a0*/  FMUL R8, R5.reuse, 1.4426950216293334961 ;  /* 0x3fb8aa3b05087820 */ /* 0x044fe20000400000 */
[----:B------:R-:W-:Y:S01]  /*02b0*/  FSETP.GT.AND P3, PT, R5, 20, PT ;  /* 0x41a000000500780b */ /* 0x000fe20003f64000 */
[C---:B------:R-:W-:Y:S01]  /*02c0*/  FMUL R6, R4.reuse, 1.4426950216293334961 ;  /* 0x3fb8aa3b04067820 */ /* 0x040fe20000400000 */
[----:B------:R-:W-:Y:S02]  /*02d0*/  FSETP.GT.AND P4, PT, R4, 20, PT ;  /* 0x41a000000400780b */ /* 0x000fe40003f84000 */
[----:B------:R-:W-:Y:S02]  /*02e0*/  FSETP.GEU.AND P2, PT, R8, -126, PT ;  /* 0xc2fc00000800780b */ /* 0x000fe40003f4e000 */
[----:B------:R-:W-:Y:S01]  /*02f0*/  FSETP.GEU.AND P1, PT, R6, -126, PT ;  /* 0xc2fc00000600780b */ /* 0x000fe20003f2e000 */
[----:B---3--:R-:W-:-:S09]  /*0300*/  FMUL R0, R0, 1.4426950216293334961 ;  /* 0x3fb8aa3b00007820 */ /* 0x008fd20000400000 */
[----:B------:R-:W-:Y:S02]  /*0310*/  @!P2 FMUL R8, R8, 0.5 ;  /* 0x3f0000000808a820 */ /* 0x000fe40000400000 */
[----:B------:R-:W-:-:S04]  /*0320*/  @!P1 FMUL R6, R6, 0.5 ;  /* 0x3f00000006069820 */ /* 0x000fc80000400000 */
[----:B------:R-:W0:Y:S08]  /*0330*/  MUFU.EX2 R9, R8 ;  /* 0x0000000800097308 */ /* 0x000e300000000800 */
[----:B------:R-:W1:Y:S01]  /*0340*/  MUFU.EX2 R7, R6 ;  /* 0x0000000600077308 */ /* 0x000e620000000800 */
[----:B0-----:R-:W-:-:S04]  /*0350*/  @!P2 FMUL R9, R9, R9 ;  /* 0x000000090909a220 */ /* 0x001fc80000400000 */
[----:B------:R-:W-:Y:S02]  /*0360*/  FADD R15, R9, 1 ;  /* 0x3f800000090f7421 */ /* 0x000fe40000000000 */
[----:B-1----:R-:W-:-:S03]  /*0370*/  @!P1 FMUL R7, R7, R7 ;  /* 0x0000000707079220 */ /* 0x002fc60000400000 */
[----:B------:R-:W-:Y:S02]  /*0380*/  IADD3 R9, R15, -0x3f2aaaab, RZ ;  /* 0xc0d555550f097810 */ /* 0x000fe40007ffe0ff */
[----:B------:R-:W-:Y:S01]  /*0390*/  FSETP.GEU.AND P1, PT, R0, -126, PT ;  /* 0xc2fc00000000780b */ /* 0x000fe20003f2e000 */
[----:B------:R-:W-:Y:S01]  /*03a0*/  FADD R12, R7, 1 ;  /* 0x3f800000070c7421 */ /* 0x000fe20000000000 */
[----:B------:R-:W-:Y:S02]  /*03b0*/  LOP3.LUT R10, R9, 0xff800000, RZ, 0xc0, !PT ;  /* 0xff800000090a7812 */ /* 0x000fe400078ec0ff */
[C---:B------:R-:W-:Y:S02]  /*03c0*/  ISETP.GE.U32.AND P5, PT, R15.reuse, 0x7f800000, PT ;  /* 0x7f8000000f00780c */ /* 0x040fe40003fa6070 */
[----:B------:R-:W-:Y:S02]  /*03d0*/  IADD3 R7, R12, -0x3f2aaaab, RZ ;  /* 0xc0d555550c077810 */ /* 0x000fe40007ffe0ff */
[----:B------:R-:W-:-:S02]  /*03e0*/  IADD3 R9, R15, -R10, RZ ;  /* 0x8000000a0f097210 */ /* 0x000fc40007ffe0ff */
[----:B------:R-:W-:Y:S01]  /*03f0*/  LOP3.LUT R7, R7, 0xff800000, RZ, 0xc0, !PT ;  /* 0xff80000007077812 */ /* 0x000fe200078ec0ff */
[----:B------:R-:W0:Y:S01]  /*0400*/  I2F R10, R10 ;  /* 0x0000000a000a7306 */ /* 0x000e220000201400 */
[----:B------:R-:W-:Y:S01]  /*0410*/  @!P1 FMUL R0, R0, 0.5 ;  /* 0x3f00000000009820 */ /* 0x000fe20000400000 */
[C---:B------:R-:W-:Y:S01]  /*0420*/  ISETP.GE.U32.AND P2, PT, R12.reuse, 0x7f800000, PT ;  /* 0x7f8000000c00780c */ /* 0x040fe20003f46070 */
[----:B------:R-:W-:Y:S01]  /*0430*/  FADD R8, R9, -1 ;  /* 0xbf80000009087421 */ /* 0x000fe20000000000 */
[----:B------:R-:W-:Y:S02]  /*0440*/  IADD3 R6, R12, -R7, RZ ;  /* 0x800000070c067210 */ /* 0x000fe40007ffe0ff */
[----:B------:R-:W-:Y:S01]  /*0450*/  @P5 MOV R14, 0x7f800000 ;  /* 0x7f800000000e5802 */ /* 0x000fe20000000f00 */
[----:B------:R-:W-:Y:S01]  /*0460*/  FFMA.FTZ R9, R8, -R13, 0.14084610342979431152 ;  /* 0x3e1039f608097423 */ /* 0x000fe2000001080d */
[----:B------:R-:W1:Y:S01]  /*0470*/  I2F R7, R7 ;  /* 0x0000000700077306 */ /* 0x000e620000201400 */
[----:B------:R-:W-:-:S02]  /*0480*/  FADD R6, R6, -1 ;  /* 0xbf80000006067421 */ /* 0x000fc40000000000 */
[----:B------:R-:W-:Y:S02]  /*0490*/  FFMA.FTZ R11, R8, R9, -0.12148627638816833496 ;  /* 0xbdf8cdcc080b7423 */ /* 0x000fe40000010009 */
[----:B------:R-:W-:Y:S02]  /*04a0*/  FFMA.FTZ R9, R6, -R13, 0.14084610342979431152 ;  /* 0x3e1039f606097423 */ /* 0x000fe4000001080d */
[----:B------:R-:W-:Y:S01]  /*04b0*/  FFMA.FTZ R11, R8, R11, 0.13980610668659210205 ;  /* 0x3e0f2955080b7423 */ /* 0x000fe2000001000b */
[----:B------:R-:W2:Y:S01]  /*04c0*/  MUFU.EX2 R0, R0 ;  /* 0x0000000000007308 */ /* 0x000ea20000000800 */
[----:B------:R-:W-:Y:S02]  /*04d0*/  FFMA.FTZ R9, R6, R9, -0.12148627638816833496 ;  /* 0xbdf8cdcc06097423 */ /* 0x000fe40000010009 */
[----:B------:R-:W-:Y:S02]  /*04e0*/  FFMA.FTZ R11, R8, R11, -0.16684235632419586182 ;  /* 0xbe2ad8b9080b7423 */ /* 0x000fe4000001000b */
[----:B------:R-:W-:-:S02]  /*04f0*/  FFMA.FTZ R9, R6, R9, 0.13980610668659210205 ;  /* 0x3e0f295506097423 */ /* 0x000fc40000010009 */
[----:B------:R-:W-:Y:S02]  /*0500*/  FFMA.FTZ R11, R8, R11, 0.20012299716472625732 ;  /* 0x3e4ced0b080b7423 */ /* 0x000fe4000001000b */
[----:B------:R-:W-:Y:S02]  /*0510*/  FFMA.FTZ R9, R6, R9, -0.16684235632419586182 ;  /* 0xbe2ad8b906097423 */ /* 0x000fe40000010009 */
[----:B------:R-:W-:Y:S02]  /*0520*/  FFMA.FTZ R11, R8, R11, -0.24999669194221496582 ;  /* 0xbe7fff22080b7423 */ /* 0x000fe4000001000b */
[----:B------:R-:W-:Y:S02]  /*0530*/  FFMA.FTZ R9, R6, R9, 0.20012299716472625732 ;  /* 0x3e4ced0b06097423 */ /* 0x000fe40000010009 */
[----:B------:R-:W-:Y:S02]  /*0540*/  FFMA.FTZ R11, R8, R11, 0.33333182334899902344 ;  /* 0x3eaaaa78080b7423 */ /* 0x000fe4000001000b */
[----:B------:R-:W-:-:S02]  /*0550*/  FFMA.FTZ R9, R6, R9, -0.24999669194221496582 ;  /* 0xbe7fff2206097423 */ /* 0x000fc40000010009 */
[----:B------:R-:W-:Y:S02]  /*0560*/  FFMA.FTZ R11, R8, R11, -0.5 ;  /* 0xbf000000080b7423 */ /* 0x000fe4000001000b */
[----:B------:R-:W-:Y:S02]  /*0570*/  FFMA.FTZ R9, R6, R9, 0.33333182334899902344 ;  /* 0x3eaaaa7806097423 */ /* 0x000fe40000010009 */
[----:B------:R-:W-:Y:S02]  /*0580*/  FMUL R11, R8, R11 ;  /* 0x0000000b080b7220 */ /* 0x000fe40000400000 */
[----:B------:R-:W-:Y:S02]  /*0590*/  FFMA.FTZ R9, R6, R9, -0.5 ;  /* 0xbf00000006097423 */ /* 0x000fe40000010009 */
[----:B------:R-:W-:Y:S01]  /*05a0*/  FFMA.FTZ R11, R8, R11, R8 ;  /* 0x0000000b080b7223 */ /* 0x000fe20000010008 */
[----:B------:R-:W-:Y:S01]  /*05b0*/  @P2 MOV R8, 0x7f800000 ;  /* 0x7f80000000082802 */ /* 0x000fe20000000f00 */
[----:B------:R-:W-:-:S02]  /*05c0*/  FMUL R9, R6, R9 ;  /* 0x0000000906097220 */ /* 0x000fc40000400000 */
[----:B0-----:R-:W-:Y:S02]  /*05d0*/  FFMA.FTZ R10, R10, 1.1920928955078125e-07, RZ ;  /* 0x340000000a0a7823 */ /* 0x001fe400000100ff */
[----:B------:R-:W-:Y:S02]  /*05e0*/  FFMA.FTZ R6, R6, R9, R6 ;  /* 0x0000000906067223 */ /* 0x000fe40000010006 */
[----:B-1----:R-:W-:Y:S02]  /*05f0*/  FFMA.FTZ R7, R7, 1.1920928955078125e-07, RZ ;  /* 0x3400000007077823 */ /* 0x002fe400000100ff */
[----:B------:R-:W-:Y:S02]  /*0600*/  FFMA.FTZ R10, R10, 0.69314718246459960938, R11 ;  /* 0x3f3172180a0a7823 */ /* 0x000fe4000001000b */
[----:B------:R-:W-:Y:S02]  /*0610*/  FFMA.FTZ R6, R7, 0.69314718246459960938, R6 ;  /* 0x3f31721807067823 */ /* 0x000fe40000010006 */
[C---:B------:R-:W-:Y:S01]  /*0620*/  @P5 FFMA.FTZ R10, R15.reuse, R14, +INF ;  /* 0x7f8000000f0a5423 */ /* 0x040fe2000001000e */
[----:B------:R-:W-:Y:S01]  /*0630*/  FSETP.NEU.AND P5, PT, R15, RZ, PT ;  /* 0x000000ff0f00720b */ /* 0x000fe20003fad000 */
[C---:B------:R-:W-:Y:S01]  /*0640*/  @P2 FFMA.FTZ R6, R12.reuse, R8, +INF ;  /* 0x7f8000000c062423 */ /* 0x040fe20000010008 */
[----:B------:R-:W-:Y:S01]  /*0650*/  FSETP.NEU.AND P2, PT, R12, RZ, PT ;  /* 0x000000ff0c00720b */ /* 0x000fe20003f4d000 */
[----:B--2---:R-:W-:Y:S01]  /*0660*/  @!P1 FMUL R0, R0, R0 ;  /* 0x0000000000009220 */ /* 0x004fe20000400000 */
[----:B------:R-:W-:-:S02]  /*0670*/  @!P3 FSEL R5, R10, -INF , P5 ;  /* 0xff8000000a05b808 */ /* 0x000fc40002800000 */
[----:B------:R-:W-:Y:S01]  /*0680*/  @!P4 FSEL R4, R6, -INF , P2 ;  /* 0xff8000000604c808 */ /* 0x000fe20001000000 */
[----:B------:R-:W-:-:S04]  /*0690*/  FADD R0, RZ, -R0 ;  /* 0x80000000ff007221 */ /* 0x000fc80000000000 */
[C---:B------:R-:W-:Y:S02]  /*06a0*/  FMUL R4, R0.reuse, R4 ;  /* 0x0000000400047220 */ /* 0x040fe40000400000 */
[----:B------:R-:W-:Y:S01]  /*06b0*/  FMUL R5, R0, R5 ;  /* 0x0000000500057220 */ /* 0x000fe20000400000 */
[----:B------:R-:W-:Y:S07]  /*06c0*/  @!P0 EXIT ;  /* 0x000000000000894d */ /* 0x000fee0003800000 */
[----:B------:R-:W-:Y:S01]  /*06d0*/  STG.E.64.SYS [R2.64+UR4], R4 ;  /* 0x0000000402007986 */ /* 0x000fe2000c10eb04 */
[----:B------:R-:W-:Y:S05]  /*06e0*/  EXIT ;  /* 0x000000000000794d */ /* 0x000fea0003800000 */
.L_x_0:
[----:B------:R-:W-:-:S00]  /*06f0*/  BRA `(.L_x_0) ;  /* 0xfffffff000007947 */ /* 0x000fc0000383ffff */
.L_x_1:


//--------------------- .nv.global.init           --------------------------
	.section	.nv.global.init,"aw",@progbits
.nv.global.init:
	.type		_$_str,@object
	.size		_$_str,(.L_0 - _$_str)
_$_str:
        /*0000*/ 	.byte	0x5f, 0x5f, 0x43, 0x55, 0x44, 0x41, 0x5f, 0x46, 0x54, 0x5a, 0x00
.L_0:
